//
// Generated by NVIDIA NVVM Compiler
//
// Compiler Build ID: CL-36424714
// Cuda compilation tools, release 13.0, V13.0.88
// Based on NVVM 20.0.0
//

.version 9.0
.target sm_100
.address_size 64

	// .globl	_Z7tile_mmPfS_S_iii
// _ZZ7tile_mmPfS_S_iiiE2sa has been demoted
// _ZZ7tile_mmPfS_S_iiiE2sb has been demoted

.visible .entry _Z7tile_mmPfS_S_iii(
	.param .u64 .ptr .align 1 _Z7tile_mmPfS_S_iii_param_0,
	.param .u64 .ptr .align 1 _Z7tile_mmPfS_S_iii_param_1,
	.param .u64 .ptr .align 1 _Z7tile_mmPfS_S_iii_param_2,
	.param .u32 _Z7tile_mmPfS_S_iii_param_3,
	.param .u32 _Z7tile_mmPfS_S_iii_param_4,
	.param .u32 _Z7tile_mmPfS_S_iii_param_5
)
{
	.reg .pred 	%p<10>;
	.reg .b32 	%r<88>;
	.reg .b32 	%f<116>;
	.reg .b64 	%rd<41>;
	// demoted variable
	.shared .align 4 .b8 _ZZ7tile_mmPfS_S_iiiE2sa[64];
	// demoted variable
	.shared .align 4 .b8 _ZZ7tile_mmPfS_S_iiiE2sb[64];
	ld.param.u64 	%rd5, [_Z7tile_mmPfS_S_iii_param_0];
	ld.param.u32 	%r38, [_Z7tile_mmPfS_S_iii_param_4];
	ld.param.u32 	%r39, [_Z7tile_mmPfS_S_iii_param_5];
	cvta.to.global.u64 	%rd1, %rd5;
	mov.u32 	%r40, %ctaid.x;
	mov.u32 	%r41, %ntid.x;
	mul.lo.s32 	%r1, %r40, %r41;
	mov.u32 	%r42, %ctaid.y;
	mov.u32 	%r43, %ntid.y;
	mul.lo.s32 	%r2, %r42, %r43;
	setp.lt.s32 	%p1, %r39, 1;
	mov.f32 	%f115, 0f00000000;
	@%p1 bra 	$L__BB0_10;
	mov.u32 	%r3, %tid.x;
	add.s32 	%r45, %r1, %r3;
	mov.u32 	%r46, %tid.y;
	mad.lo.s32 	%r4, %r39, %r45, %r46;
	shl.b32 	%r47, %r3, 4;
	mov.u32 	%r48, _ZZ7tile_mmPfS_S_iiiE2sa;
	add.s32 	%r5, %r48, %r47;
	shl.b32 	%r49, %r46, 2;
	add.s32 	%r6, %r5, %r49;
	add.s32 	%r7, %r2, %r46;
	mov.u32 	%r50, _ZZ7tile_mmPfS_S_iiiE2sb;
	add.s32 	%r9, %r50, %r49;
	add.s32 	%r8, %r9, %r47;
	add.s32 	%r10, %r39, -1;
	shr.u32 	%r51, %r10, 2;
	add.s32 	%r11, %r51, 1;
	setp.lt.u32 	%p2, %r39, 13;
	mov.f32 	%f115, 0f00000000;
	mov.b32 	%r87, 0;
	@%p2 bra 	$L__BB0_5;
	add.s32 	%r53, %r3, 4;
	mad.lo.s32 	%r84, %r38, %r53, %r7;
	add.s32 	%r54, %r3, 8;
	mad.lo.s32 	%r83, %r38, %r54, %r7;
	add.s32 	%r55, %r3, 12;
	mad.lo.s32 	%r82, %r38, %r55, %r7;
	mad.lo.s32 	%r81, %r3, %r38, %r7;
	and.b32  	%r56, %r11, 2147483644;
	neg.s32 	%r79, %r56;
	mov.f32 	%f115, 0f00000000;
	mov.b32 	%r85, 8;
	mov.u32 	%r80, %r4;
$L__BB0_3:
	.pragma "nounroll";
	ld.param.u64 	%rd38, [_Z7tile_mmPfS_S_iii_param_1];
	mul.wide.u32 	%rd6, %r80, 4;
	add.s64 	%rd7, %rd1, %rd6;
	ld.global.f32 	%f14, [%rd7];
	st.shared.f32 	[%r6], %f14;
	cvta.to.global.u64 	%rd8, %rd38;
	mul.wide.u32 	%rd9, %r81, 4;
	add.s64 	%rd10, %rd8, %rd9;
	ld.global.f32 	%f15, [%rd10];
	st.shared.f32 	[%r8], %f15;
	bar.sync 	0;
	ld.shared.f32 	%f16, [%r5];
	ld.shared.f32 	%f17, [%r9];
	fma.rn.f32 	%f18, %f16, %f17, %f115;
	ld.shared.f32 	%f19, [%r5+4];
	ld.shared.f32 	%f20, [%r9+16];
	fma.rn.f32 	%f21, %f19, %f20, %f18;
	ld.shared.f32 	%f22, [%r5+8];
	ld.shared.f32 	%f23, [%r9+32];
	fma.rn.f32 	%f24, %f22, %f23, %f21;
	ld.shared.f32 	%f25, [%r5+12];
	ld.shared.f32 	%f26, [%r9+48];
	fma.rn.f32 	%f27, %f25, %f26, %f24;
	bar.sync 	0;
	add.s32 	%r57, %r80, 4;
	mul.wide.u32 	%rd11, %r57, 4;
	add.s64 	%rd12, %rd1, %rd11;
	ld.global.f32 	%f28, [%rd12];
	st.shared.f32 	[%r6], %f28;
	mul.wide.u32 	%rd13, %r84, 4;
	add.s64 	%rd14, %rd8, %rd13;
	ld.global.f32 	%f29, [%rd14];
	st.shared.f32 	[%r8], %f29;
	bar.sync 	0;
	ld.shared.f32 	%f30, [%r5];
	ld.shared.f32 	%f31, [%r9];
	fma.rn.f32 	%f32, %f30, %f31, %f27;
	ld.shared.f32 	%f33, [%r5+4];
	ld.shared.f32 	%f34, [%r9+16];
	fma.rn.f32 	%f35, %f33, %f34, %f32;
	ld.shared.f32 	%f36, [%r5+8];
	ld.shared.f32 	%f37, [%r9+32];
	fma.rn.f32 	%f38, %f36, %f37, %f35;
	ld.shared.f32 	%f39, [%r5+12];
	ld.shared.f32 	%f40, [%r9+48];
	fma.rn.f32 	%f41, %f39, %f40, %f38;
	bar.sync 	0;
	add.s32 	%r58, %r80, 8;
	mul.wide.u32 	%rd15, %r58, 4;
	add.s64 	%rd16, %rd1, %rd15;
	ld.global.f32 	%f42, [%rd16];
	st.shared.f32 	[%r6], %f42;
	mul.wide.u32 	%rd17, %r83, 4;
	add.s64 	%rd18, %rd8, %rd17;
	ld.global.f32 	%f43, [%rd18];
	st.shared.f32 	[%r8], %f43;
	bar.sync 	0;
	ld.shared.f32 	%f44, [%r5];
	ld.shared.f32 	%f45, [%r9];
	fma.rn.f32 	%f46, %f44, %f45, %f41;
	ld.shared.f32 	%f47, [%r5+4];
	ld.shared.f32 	%f48, [%r9+16];
	fma.rn.f32 	%f49, %f47, %f48, %f46;
	ld.shared.f32 	%f50, [%r5+8];
	ld.shared.f32 	%f51, [%r9+32];
	fma.rn.f32 	%f52, %f50, %f51, %f49;
	ld.shared.f32 	%f53, [%r5+12];
	ld.shared.f32 	%f54, [%r9+48];
	fma.rn.f32 	%f55, %f53, %f54, %f52;
	bar.sync 	0;
	add.s32 	%r59, %r80, 12;
	mul.wide.u32 	%rd19, %r59, 4;
	add.s64 	%rd20, %rd1, %rd19;
	ld.global.f32 	%f56, [%rd20];
	st.shared.f32 	[%r6], %f56;
	mul.wide.u32 	%rd21, %r82, 4;
	add.s64 	%rd22, %rd8, %rd21;
	ld.global.f32 	%f57, [%rd22];
	st.shared.f32 	[%r8], %f57;
	bar.sync 	0;
	ld.shared.f32 	%f58, [%r5];
	ld.shared.f32 	%f59, [%r9];
	fma.rn.f32 	%f60, %f58, %f59, %f55;
	ld.shared.f32 	%f61, [%r5+4];
	ld.shared.f32 	%f62, [%r9+16];
	fma.rn.f32 	%f63, %f61, %f62, %f60;
	ld.shared.f32 	%f64, [%r5+8];
	ld.shared.f32 	%f65, [%r9+32];
	fma.rn.f32 	%f66, %f64, %f65, %f63;
	ld.shared.f32 	%f67, [%r5+12];
	ld.shared.f32 	%f68, [%r9+48];
	fma.rn.f32 	%f115, %f67, %f68, %f66;
	bar.sync 	0;
	add.s32 	%r85, %r85, 16;
	shl.b32 	%r60, %r38, 4;
	add.s32 	%r84, %r84, %r60;
	add.s32 	%r83, %r83, %r60;
	add.s32 	%r82, %r82, %r60;
	add.s32 	%r81, %r81, %r60;
	add.s32 	%r80, %r80, 16;
	add.s32 	%r79, %r79, 4;
	setp.ne.s32 	%p3, %r79, 0;
	@%p3 bra 	$L__BB0_3;
	add.s32 	%r87, %r85, -8;
$L__BB0_5:
	ld.param.u64 	%rd39, [_Z7tile_mmPfS_S_iii_param_1];
	cvta.to.global.u64 	%rd2, %rd39;
	and.b32  	%r61, %r11, 3;
	setp.eq.s32 	%p4, %r61, 0;
	@%p4 bra 	$L__BB0_10;
	setp.eq.s32 	%p5, %r61, 1;
	@%p5 bra 	$L__BB0_8;
	add.s32 	%r64, %r4, %r87;
	mul.wide.u32 	%rd23, %r64, 4;
	add.s64 	%rd24, %rd1, %rd23;
	ld.global.f32 	%f70, [%rd24];
	st.shared.f32 	[%r6], %f70;
	add.s32 	%r65, %r87, %r3;
	mad.lo.s32 	%r66, %r65, %r38, %r7;
	mul.wide.u32 	%rd25, %r66, 4;
	add.s64 	%rd26, %rd2, %rd25;
	ld.global.f32 	%f71, [%rd26];
	st.shared.f32 	[%r8], %f71;
	bar.sync 	0;
	ld.shared.f32 	%f72, [%r5];
	ld.shared.f32 	%f73, [%r9];
	fma.rn.f32 	%f74, %f72, %f73, %f115;
	ld.shared.f32 	%f75, [%r5+4];
	ld.shared.f32 	%f76, [%r9+16];
	fma.rn.f32 	%f77, %f75, %f76, %f74;
	ld.shared.f32 	%f78, [%r5+8];
	ld.shared.f32 	%f79, [%r9+32];
	fma.rn.f32 	%f80, %f78, %f79, %f77;
	ld.shared.f32 	%f81, [%r5+12];
	ld.shared.f32 	%f82, [%r9+48];
	fma.rn.f32 	%f83, %f81, %f82, %f80;
	bar.sync 	0;
	add.s32 	%r67, %r64, 4;
	mul.wide.u32 	%rd27, %r67, 4;
	add.s64 	%rd28, %rd1, %rd27;
	ld.global.f32 	%f84, [%rd28];
	st.shared.f32 	[%r6], %f84;
	add.s32 	%r68, %r65, 4;
	mad.lo.s32 	%r69, %r68, %r38, %r7;
	mul.wide.u32 	%rd29, %r69, 4;
	add.s64 	%rd30, %rd2, %rd29;
	ld.global.f32 	%f85, [%rd30];
	st.shared.f32 	[%r8], %f85;
	bar.sync 	0;
	ld.shared.f32 	%f86, [%r5];
	ld.shared.f32 	%f87, [%r9];
	fma.rn.f32 	%f88, %f86, %f87, %f83;
	ld.shared.f32 	%f89, [%r5+4];
	ld.shared.f32 	%f90, [%r9+16];
	fma.rn.f32 	%f91, %f89, %f90, %f88;
	ld.shared.f32 	%f92, [%r5+8];
	ld.shared.f32 	%f93, [%r9+32];
	fma.rn.f32 	%f94, %f92, %f93, %f91;
	ld.shared.f32 	%f95, [%r5+12];
	ld.shared.f32 	%f96, [%r9+48];
	fma.rn.f32 	%f115, %f95, %f96, %f94;
	bar.sync 	0;
	add.s32 	%r87, %r87, 8;
$L__BB0_8:
	and.b32  	%r70, %r10, 4;
	setp.ne.s32 	%p6, %r70, 0;
	@%p6 bra 	$L__BB0_10;
	add.s32 	%r71, %r4, %r87;
	mul.wide.u32 	%rd31, %r71, 4;
	add.s64 	%rd32, %rd1, %rd31;
	ld.global.f32 	%f97, [%rd32];
	st.shared.f32 	[%r6], %f97;
	add.s32 	%r72, %r87, %r3;
	mad.lo.s32 	%r73, %r72, %r38, %r7;
	mul.wide.u32 	%rd33, %r73, 4;
	add.s64 	%rd34, %rd2, %rd33;
	ld.global.f32 	%f98, [%rd34];
	st.shared.f32 	[%r8], %f98;
	bar.sync 	0;
	ld.shared.f32 	%f99, [%r5];
	ld.shared.f32 	%f100, [%r9];
	fma.rn.f32 	%f101, %f99, %f100, %f115;
	ld.shared.f32 	%f102, [%r5+4];
	ld.shared.f32 	%f103, [%r9+16];
	fma.rn.f32 	%f104, %f102, %f103, %f101;
	ld.shared.f32 	%f105, [%r5+8];
	ld.shared.f32 	%f106, [%r9+32];
	fma.rn.f32 	%f107, %f105, %f106, %f104;
	ld.shared.f32 	%f108, [%r5+12];
	ld.shared.f32 	%f109, [%r9+48];
	fma.rn.f32 	%f115, %f108, %f109, %f107;
	bar.sync 	0;
$L__BB0_10:
	ld.param.u32 	%r78, [_Z7tile_mmPfS_S_iii_param_3];
	mov.u32 	%r74, %tid.x;
	add.s32 	%r35, %r1, %r74;
	mov.u32 	%r75, %tid.y;
	add.s32 	%r36, %r2, %r75;
	setp.ge.s32 	%p7, %r35, %r78;
	setp.ge.s32 	%p8, %r36, %r38;
	or.pred  	%p9, %p7, %p8;
	@%p9 bra 	$L__BB0_12;
	ld.param.u64 	%rd40, [_Z7tile_mmPfS_S_iii_param_2];
	mad.lo.s32 	%r77, %r38, %r35, %r36;
	cvta.to.global.u64 	%rd35, %rd40;
	mul.wide.s32 	%rd36, %r77, 4;
	add.s64 	%rd37, %rd35, %rd36;
	st.global.f32 	[%rd37], %f115;
$L__BB0_12:
	ret;

}


// ===== COMPILED SASS (sm_100) =====

	.target	sm_100

	.elftype	@"ET_EXEC"


//--------------------- .note.nv.tkinfo           --------------------------
	.section	.note.nv.tkinfo,"",@"SHT_NOTE"
	.sectionflags	@"SHF_NOTE_NV_TKINFO"
	.tkinfo
        /*0018*/ 	.word	0x00000002
        /*0030*/ 	.string	""
        /*0030*/ 	.string	"ptxas"
        /*0030*/ 	.string	"Cuda compilation tools, release 13.0, V13.0.88"
        /*0030*/ 	.string	"Build cuda_13.0.r13.0/compiler.36424714_0"
        /*0030*/ 	.string	"-arch sm_100 -m 64 "



//--------------------- .note.nv.cuinfo           --------------------------
	.section	.note.nv.cuinfo,"",@"SHT_NOTE"
	.sectionflags	@"SHF_NOTE_NV_CUINFO"
        /*0018*/ 	.short	0x0002
        /*001a*/ 	.short	0x0064
        /*001c*/ 	.short	0x0082
	.zero		2


//--------------------- .nv.info                  --------------------------
	.section	.nv.info,"",@"SHT_CUDA_INFO"
	.align	4


	//----- nvinfo : EIATTR_REGCOUNT
	.align		4
        /*0000*/ 	.byte	0x04, 0x2f
        /*0002*/ 	.short	(.L_1 - .L_0)
	.align		4
.L_0:
        /*0004*/ 	.word	index@(_Z7tile_mmPfS_S_iii)
        /*0008*/ 	.word	0x00000020


	//----- nvinfo : EIATTR_FRAME_SIZE
	.align		4
.L_1:
        /*000c*/ 	.byte	0x04, 0x11
        /*000e*/ 	.short	(.L_3 - .L_2)
	.align		4
.L_2:
        /*0010*/ 	.word	index@(_Z7tile_mmPfS_S_iii)
        /*0014*/ 	.word	0x00000000


	//----- nvinfo : EIATTR_MIN_STACK_SIZE
	.align		4
.L_3:
        /*0018*/ 	.byte	0x04, 0x12
        /*001a*/ 	.short	(.L_5 - .L_4)
	.align		4
.L_4:
        /*001c*/ 	.word	index@(_Z7tile_mmPfS_S_iii)
        /*0020*/ 	.word	0x00000000
.L_5:


//--------------------- .nv.compat                --------------------------
	.section	.nv.compat,"",@"SHT_CUDA_COMPAT_INFO"
	.align	4
        /*0000*/ 	.byte	0x02, 0x09, 0x00, 0x00, 0x02, 0x02, 0x01, 0x00, 0x02, 0x05, 0x05, 0x00, 0x03, 0x07, 0x01, 0x01
        /*0010*/ 	.byte	0x02, 0x03, 0x00, 0x00, 0x02, 0x06, 0x01, 0x00, 0x04, 0x0b, 0x08, 0x00, 0x09, 0x00, 0x00, 0x00
        /*0020*/ 	.byte	0x00, 0x00, 0x00, 0x00


//--------------------- .nv.info._Z7tile_mmPfS_S_iii --------------------------
	.section	.nv.info._Z7tile_mmPfS_S_iii,"",@"SHT_CUDA_INFO"
	.sectionflags	@""
	.align	4


	//----- nvinfo : EIATTR_CUDA_API_VERSION
	.align		4
        /*0000*/ 	.byte	0x04, 0x37
        /*0002*/ 	.short	(.L_7 - .L_6)
.L_6:
        /*0004*/ 	.word	0x00000082


	//----- nvinfo : EIATTR_KPARAM_INFO
	.align		4
.L_7:
        /*0008*/ 	.byte	0x04, 0x17
        /*000a*/ 	.short	(.L_9 - .L_8)
.L_8:
        /*000c*/ 	.word	0x00000000
        /*0010*/ 	.short	0x0005
        /*0012*/ 	.short	0x0020
        /*0014*/ 	.byte	0x00, 0xf0, 0x11, 0x00


	//----- nvinfo : EIATTR_KPARAM_INFO
	.align		4
.L_9:
        /*0018*/ 	.byte	0x04, 0x17
        /*001a*/ 	.short	(.L_11 - .L_10)
.L_10:
        /*001c*/ 	.word	0x00000000
        /*0020*/ 	.short	0x0004
        /*0022*/ 	.short	0x001c
        /*0024*/ 	.byte	0x00, 0xf0, 0x11, 0x00


	//----- nvinfo : EIATTR_KPARAM_INFO
	.align		4
.L_11:
        /*0028*/ 	.byte	0x04, 0x17
        /*002a*/ 	.short	(.L_13 - .L_12)
.L_12:
        /*002c*/ 	.word	0x00000000
        /*0030*/ 	.short	0x0003
        /*0032*/ 	.short	0x0018
        /*0034*/ 	.byte	0x00, 0xf0, 0x11, 0x00


	//----- nvinfo : EIATTR_KPARAM_INFO
	.align		4
.L_13:
        /*0038*/ 	.byte	0x04, 0x17
        /*003a*/ 	.short	(.L_15 - .L_14)
.L_14:
        /*003c*/ 	.word	0x00000000
        /*0040*/ 	.short	0x0002
        /*0042*/ 	.short	0x0010
        /*0044*/ 	.byte	0x00, 0xf5, 0x21, 0x00


	//----- nvinfo : EIATTR_KPARAM_INFO
	.align		4
.L_15:
        /*0048*/ 	.byte	0x04, 0x17
        /*004a*/ 	.short	(.L_17 - .L_16)
.L_16:
        /*004c*/ 	.word	0x00000000
        /*0050*/ 	.short	0x0001
        /*0052*/ 	.short	0x0008
        /*0054*/ 	.byte	0x00, 0xf5, 0x21, 0x00


	//----- nvinfo : EIATTR_KPARAM_INFO
	.align		4
.L_17:
        /*0058*/ 	.byte	0x04, 0x17
        /*005a*/ 	.short	(.L_19 - .L_18)
.L_18:
        /*005c*/ 	.word	0x00000000
        /*0060*/ 	.short	0x0000
        /*0062*/ 	.short	0x0000
        /*0064*/ 	.byte	0x00, 0xf5, 0x21, 0x00


	//----- nvinfo : EIATTR_SPARSE_MMA_MASK
	.align		4
.L_19:
        /*0068*/ 	.byte	0x03, 0x50
        /*006a*/ 	.short	0x0000


	//----- nvinfo : EIATTR_MAXREG_COUNT
	.align		4
        /*006c*/ 	.byte	0x03, 0x1b
        /*006e*/ 	.short	0x00ff


	//----- nvinfo : EIATTR_NUM_BARRIERS
	.align		4
        /*0070*/ 	.byte	0x02, 0x4c
        /*0072*/ 	.byte	0x01
	.zero		1


	//----- nvinfo : EIATTR_MERCURY_ISA_VERSION
	.align		4
        /*0074*/ 	.byte	0x03, 0x5f
        /*0076*/ 	.short	0x0101


	//----- nvinfo : EIATTR_VRC_CTA_INIT_COUNT
	.align		4
        /*0078*/ 	.byte	0x02, 0x4a
	.zero		1
	.zero		1


	//----- nvinfo : EIATTR_EXIT_INSTR_OFFSETS
	.align		4
        /*007c*/ 	.byte	0x04, 0x1c
        /*007e*/ 	.short	(.L_21 - .L_20)


	//   ....[0]....
.L_20:
        /*0080*/ 	.word	0x00000d00


	//   ....[1]....
        /*0084*/ 	.word	0x00000d50


	//----- nvinfo : EIATTR_CBANK_PARAM_SIZE
	.align		4
.L_21:
        /*0088*/ 	.byte	0x03, 0x19
        /*008a*/ 	.short	0x0024


	//----- nvinfo : EIATTR_PARAM_CBANK
	.align		4
        /*008c*/ 	.byte	0x04, 0x0a
        /*008e*/ 	.short	(.L_23 - .L_22)
	.align		4
.L_22:
        /*0090*/ 	.word	index@(.nv.constant0._Z7tile_mmPfS_S_iii)
        /*0094*/ 	.short	0x0380
        /*0096*/ 	.short	0x0024


	//----- nvinfo : EIATTR_SW_WAR
	.align		4
.L_23:
        /*0098*/ 	.byte	0x04, 0x36
        /*009a*/ 	.short	(.L_25 - .L_24)
.L_24:
        /*009c*/ 	.word	0x00000008
.L_25:


//--------------------- .nv.callgraph             --------------------------
	.section	.nv.callgraph,"",@"SHT_CUDA_CALLGRAPH"
	.align	4
	.sectionentsize	8
	.align		4
        /*0000*/ 	.word	0x00000000
	.align		4
        /*0004*/ 	.word	0xffffffff
	.align		4
        /*0008*/ 	.word	0x00000000
	.align		4
        /*000c*/ 	.word	0xfffffffe
	.align		4
        /*0010*/ 	.word	0x00000000
	.align		4
        /*0014*/ 	.word	0xfffffffd
	.align		4
        /*0018*/ 	.word	0x00000000
	.align		4
        /*001c*/ 	.word	0xfffffffc


//--------------------- .text._Z7tile_mmPfS_S_iii --------------------------
	.section	.text._Z7tile_mmPfS_S_iii,"ax",@progbits
	.align	128
        .global         _Z7tile_mmPfS_S_iii
        .type           _Z7tile_mmPfS_S_iii,@function
        .size           _Z7tile_mmPfS_S_iii,(.L_x_5 - _Z7tile_mmPfS_S_iii)
        .other          _Z7tile_mmPfS_S_iii,@"STO_CUDA_ENTRY STV_DEFAULT"
_Z7tile_mmPfS_S_iii:
.text._Z7tile_mmPfS_S_iii:
[----:B------:R-:W-:Y:S01]  /*0000*/  LDC R1, c[0x0][0x37c] ;  /* 0x0000df00ff017b82 */ /* 0x000fe20000000800 */
[----:B------:R-:W0:Y:S07]  /*0010*/  LDCU UR12, c[0x0][0x3a0] ;  /* 0x00007400ff0c77ac */ /* 0x000e2e0008000800 */
[----:B------:R-:W1:Y:S01]  /*0020*/  S2UR UR5, SR_CTAID.X ;  /* 0x00000000000579c3 */ /* 0x000e620000002500 */
[----:B------:R-:W-:Y:S01]  /*0030*/  HFMA2 R24, -RZ, RZ, 0, 0 ;  /* 0x00000000ff187431 */ /* 0x000fe200000001ff */
[----:B------:R-:W1:Y:S01]  /*0040*/  LDCU UR4, c[0x0][0x360] ;  /* 0x00006c00ff0477ac */ /* 0x000e620008000800 */
[----:B------:R-:W2:Y:S05]  /*0050*/  LDCU UR7, c[0x0][0x364] ;  /* 0x00006c80ff0777ac */ /* 0x000eaa0008000800 */
[----:B------:R-:W2:Y:S01]  /*0060*/  S2UR UR6, SR_CTAID.Y ;  /* 0x00000000000679c3 */ /* 0x000ea20000002600 */
[----:B------:R-:W3:Y:S01]  /*0070*/  LDCU.64 UR10, c[0x0][0x358] ;  /* 0x00006b00ff0a77ac */ /* 0x000ee20008000a00 */
[----:B0-----:R-:W-:-:S02]  /*0080*/  UISETP.GE.AND UP0, UPT, UR12, 0x1, UPT ;  /* 0x000000010c00788c */ /* 0x001fc4000bf06270 */
[----:B-1----:R-:W-:Y:S02]  /*0090*/  UIMAD UR5, UR5, UR4, URZ ;  /* 0x00000004050572a4 */ /* 0x002fe4000f8e02ff */
[----:B--2---:R-:W-:-:S05]  /*00a0*/  UIMAD UR6, UR6, UR7, URZ ;  /* 0x00000007060672a4 */ /* 0x004fca000f8e02ff */
[----:B---3--:R-:W-:Y:S07]  /*00b0*/  BRA.U !UP0, `(.L_x_0) ;  /* 0x0000000908f47547 */ /* 0x008fee000b800000 */
[----:B------:R-:W0:Y:S01]  /*00c0*/  S2R R0, SR_TID.X ;  /* 0x0000000000007919 */ /* 0x000e220000002100 */
[----:B------:R-:W1:Y:S01]  /*00d0*/  S2UR UR8, SR_CgaCtaId ;  /* 0x00000000000879c3 */ /* 0x000e620000008800 */
[----:B------:R-:W-:Y:S01]  /*00e0*/  UMOV UR4, 0x400 ;  /* 0x0000040000047882 */ /* 0x000fe20000000000 */
[----:B------:R-:W-:Y:S01]  /*00f0*/  UISETP.GE.U32.AND UP0, UPT, UR12, 0xd, UPT ;  /* 0x0000000d0c00788c */ /* 0x000fe2000bf06070 */
[----:B------:R-:W2:Y:S01]  /*0100*/  S2R R4, SR_TID.Y ;  /* 0x0000000000047919 */ /* 0x000ea20000002200 */
[----:B------:R-:W-:Y:S01]  /*0110*/  UIADD3 UR7, UPT, UPT, UR4, 0x40, URZ ;  /* 0x0000004004077890 */ /* 0x000fe2000fffe0ff */
[----:B------:R-:W-:Y:S01]  /*0120*/  MOV R24, RZ ;  /* 0x000000ff00187202 */ /* 0x000fe20000000f00 */
[----:B------:R-:W-:Y:S02]  /*0130*/  UIADD3 UR9, UPT, UPT, UR12, -0x1, URZ ;  /* 0xffffffff0c097890 */ /* 0x000fe4000fffe0ff */
[----:B-1----:R-:W-:Y:S02]  /*0140*/  ULEA UR4, UR8, UR4, 0x18 ;  /* 0x0000000408047291 */ /* 0x002fe4000f8ec0ff */
[----:B------:R-:W-:-:S02]  /*0150*/  ULEA UR7, UR8, UR7, 0x18 ;  /* 0x0000000708077291 */ /* 0x000fc4000f8ec0ff */
[----:B------:R-:W-:Y:S01]  /*0160*/  ULEA.HI UR8, UR9, 0x1, URZ, 0x1e ;  /* 0x0000000109087891 */ /* 0x000fe2000f8ff0ff */
[C---:B0-----:R-:W-:Y:S02]  /*0170*/  IADD3 R7, PT, PT, R0.reuse, UR5, RZ ;  /* 0x0000000500077c10 */ /* 0x041fe4000fffe0ff */
[----:B------:R-:W-:Y:S01]  /*0180*/  LEA R6, R0, UR4, 0x4 ;  /* 0x0000000400067c11 */ /* 0x000fe2000f8e20ff */
[----:B------:R-:W-:Y:S01]  /*0190*/  UMOV UR4, URZ ;  /* 0x000000ff00047c82 */ /* 0x000fe20008000000 */
[C---:B--2---:R-:W-:Y:S01]  /*01a0*/  LEA R2, R4.reuse, UR7, 0x2 ;  /* 0x0000000704027c11 */ /* 0x044fe2000f8e10ff */
[----:B------:R-:W-:Y:S01]  /*01b0*/  IMAD R7, R7, UR12, R4 ;  /* 0x0000000c07077c24 */ /* 0x000fe2000f8e0204 */
[C---:B------:R-:W-:Y:S02]  /*01c0*/  IADD3 R3, PT, PT, R4.reuse, UR6, RZ ;  /* 0x0000000604037c10 */ /* 0x040fe4000fffe0ff */
[----:B------:R-:W-:Y:S02]  /*01d0*/  LEA R4, R4, R6, 0x2 ;  /* 0x0000000604047211 */ /* 0x000fe400078e10ff */
[----:B------:R-:W-:Y:S01]  /*01e0*/  LEA R5, R0, R2, 0x4 ;  /* 0x0000000200057211 */ /* 0x000fe200078e20ff */
[----:B------:R-:W-:Y:S06]  /*01f0*/  BRA.U !UP0, `(.L_x_1) ;  /* 0x0000000508807547 */ /* 0x000fec000b800000 */
[----:B------:R-:W0:Y:S01]  /*0200*/  LDC R16, c[0x0][0x39c] ;  /* 0x0000e700ff107b82 */ /* 0x000e220000000800 */
[C---:B------:R-:W-:Y:S01]  /*0210*/  IADD3 R18, PT, PT, R0.reuse, 0x4, RZ ;  /* 0x0000000400127810 */ /* 0x040fe20007ffe0ff */
[----:B------:R-:W-:Y:S01]  /*0220*/  ULOP3.LUT UR4, UR8, 0x7ffffffc, URZ, 0xc0, !UPT ;  /* 0x7ffffffc08047892 */ /* 0x000fe2000f8ec0ff */
[C---:B------:R-:W-:Y:S01]  /*0230*/  IADD3 R19, PT, PT, R0.reuse, 0x8, RZ ;  /* 0x0000000800137810 */ /* 0x040fe20007ffe0ff */
[----:B------:R-:W-:Y:S01]  /*0240*/  UMOV UR7, 0x8 ;  /* 0x0000000800077882 */ /* 0x000fe20000000000 */
[----:B------:R-:W-:Y:S01]  /*0250*/  IADD3 R20, PT, PT, R0, 0xc, RZ ;  /* 0x0000000c00147810 */ /* 0x000fe20007ffe0ff */
[----:B------:R-:W-:Y:S01]  /*0260*/  UIADD3 UR4, UPT, UPT, -UR4, URZ, URZ ;  /* 0x000000ff04047290 */ /* 0x000fe2000fffe1ff */
[----:B------:R-:W-:Y:S01]  /*0270*/  MOV R24, RZ ;  /* 0x000000ff00187202 */ /* 0x000fe20000000f00 */
[----:B------:R-:W1:Y:S01]  /*0280*/  LDC.64 R26, c[0x0][0x380] ;  /* 0x0000e000ff1a7b82 */ /* 0x000e620000000a00 */
[----:B------:R-:W-:-:S07]  /*0290*/  MOV R17, R7 ;  /* 0x0000000700117202 */ /* 0x000fce0000000f00 */
[----:B------:R-:W2:Y:S01]  /*02a0*/  LDC.64 R22, c[0x0][0x388] ;  /* 0x0000e200ff167b82 */ /* 0x000ea20000000a00 */
[-CC-:B0-----:R-:W-:Y:S02]  /*02b0*/  IMAD R18, R18, R16.reuse, R3.reuse ;  /* 0x0000001012127224 */ /* 0x181fe400078e0203 */
[-CC-:B------:R-:W-:Y:S02]  /*02c0*/  IMAD R19, R19, R16.reuse, R3.reuse ;  /* 0x0000001013137224 */ /* 0x180fe400078e0203 */
[-CC-:B------:R-:W-:Y:S02]  /*02d0*/  IMAD R20, R20, R16.reuse, R3.reuse ;  /* 0x0000001014147224 */ /* 0x180fe400078e0203 */
[----:B------:R-:W-:-:S07]  /*02e0*/  IMAD R21, R0, R16, R3 ;  /* 0x0000001000157224 */ /* 0x000fce00078e0203 */
.L_x_2:
[----:B-1----:R-:W-:-:S04]  /*02f0*/  IMAD.WIDE.U32 R10, R17, 0x4, R26 ;  /* 0x00000004110a7825 */ /* 0x002fc800078e001a */
[----:B--2---:R-:W-:Y:S01]  /*0300*/  IMAD.WIDE.U32 R8, R21, 0x4, R22 ;  /* 0x0000000415087825 */ /* 0x004fe200078e0016 */
[----:B------:R-:W2:Y:S04]  /*0310*/  LDG.E R25, desc[UR10][R10.64] ;  /* 0x0000000a0a197981 */ /* 0x000ea8000c1e1900 */
[----:B------:R0:W3:Y:S02]  /*0320*/  LDG.E R28, desc[UR10][R8.64] ;  /* 0x0000000a081c7981 */ /* 0x0000e4000c1e1900 */
[----:B0-----:R-:W-:-:S05]  /*0330*/  IADD3 R9, PT, PT, R17, 0x4, RZ ;  /* 0x0000000411097810 */ /* 0x001fca0007ffe0ff */
[----:B------:R-:W-:Y:S01]  /*0340*/  IMAD.WIDE.U32 R8, R9, 0x4, R26 ;  /* 0x0000000409087825 */ /* 0x000fe200078e001a */
[----:B--2---:R-:W-:Y:S04]  /*0350*/  STS [R4], R25 ;  /* 0x0000001904007388 */ /* 0x004fe80000000800 */
[----:B---3--:R-:W-:Y:S01]  /*0360*/  STS [R5], R28 ;  /* 0x0000001c05007388 */ /* 0x008fe20000000800 */
[----:B------:R-:W-:Y:S06]  /*0370*/  BAR.SYNC.DEFER_BLOCKING 0x0 ;  /* 0x0000000000007b1d */ /* 0x000fec0000010000 */
[----:B------:R-:W-:Y:S04]  /*0380*/  LDS R29, [R2] ;  /* 0x00000000021d7984 */ /* 0x000fe80000000800 */
[----:B------:R-:W0:Y:S04]  /*0390*/  LDS.128 R12, [R6] ;  /* 0x00000000060c7984 */ /* 0x000e280000000c00 */
[----:B------:R-:W1:Y:S01]  /*03a0*/  LDS R11, [R2+0x10] ;  /* 0x00001000020b7984 */ /* 0x000e620000000800 */
[----:B0-----:R-:W-:-:S03]  /*03b0*/  FFMA R12, R12, R29, R24 ;  /* 0x0000001d0c0c7223 */ /* 0x001fc60000000018 */
[----:B------:R-:W0:Y:S01]  /*03c0*/  LDS R24, [R2+0x20] ;  /* 0x0000200002187984 */ /* 0x000e220000000800 */
[----:B-1----:R-:W-:Y:S01]  /*03d0*/  FFMA R13, R11, R13, R12 ;  /* 0x0000000d0b0d7223 */ /* 0x002fe2000000000c */
[----:B------:R-:W-:Y:S02]  /*03e0*/  IMAD.WIDE.U32 R10, R18, 0x4, R22 ;  /* 0x00000004120a7825 */ /* 0x000fe400078e0016 */
[----:B------:R-:W1:Y:S01]  /*03f0*/  LDS R12, [R2+0x30] ;  /* 0x00003000020c7984 */ /* 0x000e620000000800 */
[----:B------:R-:W-:Y:S06]  /*0400*/  BAR.SYNC.DEFER_BLOCKING 0x0 ;  /* 0x0000000000007b1d */ /* 0x000fec0000010000 */
[----:B------:R-:W2:Y:S04]  /*0410*/  LDG.E R25, desc[UR10][R8.64] ;  /* 0x0000000a08197981 */ /* 0x000ea8000c1e1900 */
[----:B------:R-:W3:Y:S01]  /*0420*/  LDG.E R28, desc[UR10][R10.64] ;  /* 0x0000000a0a1c7981 */ /* 0x000ee2000c1e1900 */
[----:B------:R-:W-:Y:S01]  /*0430*/  IADD3 R29, PT, PT, R17, 0x8, RZ ;  /* 0x00000008111d7810 */ /* 0x000fe20007ffe0ff */
[----:B0-----:R-:W-:-:S04]  /*0440*/  FFMA R13, R24, R14, R13 ;  /* 0x0000000e180d7223 */ /* 0x001fc8000000000d */
[----:B-1----:R-:W-:Y:S01]  /*0450*/  FFMA R13, R12, R15, R13 ;  /* 0x0000000f0c0d7223 */ /* 0x002fe2000000000d */
[----:B--2---:R-:W-:Y:S04]  /*0460*/  STS [R4], R25 ;  /* 0x0000001904007388 */ /* 0x004fe80000000800 */
[----:B---3--:R-:W-:Y:S01]  /*0470*/  STS [R5], R28 ;  /* 0x0000001c05007388 */ /* 0x008fe20000000800 */
[----:B------:R-:W-:Y:S06]  /*0480*/  BAR.SYNC.DEFER_BLOCKING 0x0 ;  /* 0x0000000000007b1d */ /* 0x000fec0000010000 */
[----:B------:R-:W-:Y:S04]  /*0490*/  LDS R24, [R2] ;  /* 0x0000000002187984 */ /* 0x000fe80000000800 */
[----:B------:R-:W0:Y:S04]  /*04a0*/  LDS.128 R8, [R6] ;  /* 0x0000000006087984 */ /* 0x000e280000000c00 */
[----:B------:R-:W1:Y:S01]  /*04b0*/  LDS R14, [R2+0x10] ;  /* 0x00001000020e7984 */ /* 0x000e620000000800 */
[----:B0-----:R-:W-:Y:S01]  /*04c0*/  FFMA R15, R8, R24, R13 ;  /* 0x00000018080f7223 */ /* 0x001fe2000000000d */
[----:B------:R-:W-:-:S02]  /*04d0*/  IMAD.WIDE.U32 R12, R29, 0x4, R26 ;  /* 0x000000041d0c7825 */ /* 0x000fc400078e001a */
[----:B------:R-:W-:Y:S02]  /*04e0*/  LDS R24, [R2+0x30] ;  /* 0x0000300002187984 */ /* 0x000fe40000000800 */
[----:B-1----:R-:W-:Y:S01]  /*04f0*/  FFMA R15, R14, R9, R15 ;  /* 0x000000090e0f7223 */ /* 0x002fe2000000000f */
[----:B------:R-:W-:Y:S01]  /*0500*/  IMAD.WIDE.U32 R8, R19, 0x4, R22 ;  /* 0x0000000413087825 */ /* 0x000fe200078e0016 */
[----:B------:R-:W0:Y:S01]  /*0510*/  LDS R14, [R2+0x20] ;  /* 0x00002000020e7984 */ /* 0x000e220000000800 */
[----:B------:R-:W-:Y:S06]  /*0520*/  BAR.SYNC.DEFER_BLOCKING 0x0 ;  /* 0x0000000000007b1d */ /* 0x000fec0000010000 */
[----:B------:R-:W2:Y:S04]  /*0530*/  LDG.E R29, desc[UR10][R12.64] ;  /* 0x0000000a0c1d7981 */ /* 0x000ea8000c1e1900 */
[----:B------:R-:W3:Y:S01]  /*0540*/  LDG.E R28, desc[UR10][R8.64] ;  /* 0x0000000a081c7981 */ /* 0x000ee2000c1e1900 */
[----:B0-----:R-:W-:-:S04]  /*0550*/  FFMA R25, R14, R10, R15 ;  /* 0x0000000a0e197223 */ /* 0x001fc8000000000f */
[----:B------:R-:W-:Y:S01]  /*0560*/  FFMA R11, R24, R11, R25 ;  /* 0x0000000b180b7223 */ /* 0x000fe20000000019 */
[----:B------:R-:W-:Y:S01]  /*0570*/  IADD3 R25, PT, PT, R17, 0xc, RZ ;  /* 0x0000000c11197810 */ /* 0x000fe20007ffe0ff */
[----:B--2---:R-:W-:Y:S04]  /*0580*/  STS [R4], R29 ;  /* 0x0000001d04007388 */ /* 0x004fe80000000800 */
[----:B---3--:R-:W-:Y:S01]  /*0590*/  STS [R5], R28 ;  /* 0x0000001c05007388 */ /* 0x008fe20000000800 */
[----:B------:R-:W-:Y:S06]  /*05a0*/  BAR.SYNC.DEFER_BLOCKING 0x0 ;  /* 0x0000000000007b1d */ /* 0x000fec0000010000 */
[----:B------:R-:W-:Y:S04]  /*05b0*/  LDS R8, [R2] ;  /* 0x0000000002087984 */ /* 0x000fe80000000800 */
[----:B------:R-:W0:Y:S04]  /*05c0*/  LDS.128 R12, [R6] ;  /* 0x00000000060c7984 */ /* 0x000e280000000c00 */
[----:B------:R-:W1:Y:S04]  /*05d0*/  LDS R10, [R2+0x10] ;  /* 0x00001000020a7984 */ /* 0x000e680000000800 */
[----:B------:R-:W2:Y:S01]  /*05e0*/  LDS R24, [R2+0x20] ;  /* 0x0000200002187984 */ /* 0x000ea20000000800 */
[----:B0-----:R-:W-:Y:S01]  /*05f0*/  FFMA R11, R12, R8, R11 ;  /* 0x000000080c0b7223 */ /* 0x001fe2000000000b */
[----:B------:R-:W-:-:S02]  /*0600*/  IMAD.WIDE.U32 R8, R25, 0x4, R26 ;  /* 0x0000000419087825 */ /* 0x000fc400078e001a */
[----:B------:R-:W0:Y:S02]  /*0610*/  LDS R12, [R2+0x30] ;  /* 0x00003000020c7984 */ /* 0x000e240000000800 */
[----:B-1----:R-:W-:Y:S01]  /*0620*/  FFMA R13, R10, R13, R11 ;  /* 0x0000000d0a0d7223 */ /* 0x002fe2000000000b */
[----:B------:R-:W-:Y:S01]  /*0630*/  IMAD.WIDE.U32 R10, R20, 0x4, R22 ;  /* 0x00000004140a7825 */ /* 0x000fe200078e0016 */
[----:B------:R-:W-:Y:S06]  /*0640*/  BAR.SYNC.DEFER_BLOCKING 0x0 ;  /* 0x0000000000007b1d */ /* 0x000fec0000010000 */
[----:B------:R-:W3:Y:S04]  /*0650*/  LDG.E R25, desc[UR10][R8.64] ;  /* 0x0000000a08197981 */ /* 0x000ee8000c1e1900 */
[----:B------:R-:W4:Y:S01]  /*0660*/  LDG.E R28, desc[UR10][R10.64] ;  /* 0x0000000a0a1c7981 */ /* 0x000f22000c1e1900 */
[----:B--2---:R-:W-:Y:S01]  /*0670*/  FFMA R13, R24, R14, R13 ;  /* 0x0000000e180d7223 */ /* 0x004fe2000000000d */
[----:B------:R-:W-:Y:S01]  /*0680*/  UIADD3 UR4, UPT, UPT, UR4, 0x4, URZ ;  /* 0x0000000404047890 */ /* 0x000fe2000fffe0ff */
[C---:B------:R-:W-:Y:S01]  /*0690*/  LEA R21, R16.reuse, R21, 0x4 ;  /* 0x0000001510157211 */ /* 0x040fe200078e20ff */
[----:B------:R-:W-:Y:S01]  /*06a0*/  UIADD3 UR7, UPT, UPT, UR7, 0x10, URZ ;  /* 0x0000001007077890 */ /* 0x000fe2000fffe0ff */
[C---:B------:R-:W-:Y:S01]  /*06b0*/  LEA R18, R16.reuse, R18, 0x4 ;  /* 0x0000001210127211 */ /* 0x040fe200078e20ff */
[----:B------:R-:W-:Y:S01]  /*06c0*/  UISETP.NE.AND UP0, UPT, UR4, URZ, UPT ;  /* 0x000000ff0400728c */ /* 0x000fe2000bf05270 */
[----:B------:R-:W-:Y:S01]  /*06d0*/  LEA R19, R16, R19, 0x4 ;  /* 0x0000001310137211 */ /* 0x000fe200078e20ff */
[----:B0-----:R-:W-:Y:S01]  /*06e0*/  FFMA R13, R12, R15, R13 ;  /* 0x0000000f0c0d7223 */ /* 0x001fe2000000000d */
[----:B------:R-:W-:-:S02]  /*06f0*/  IADD3 R17, PT, PT, R17, 0x10, RZ ;  /* 0x0000001011117810 */ /* 0x000fc40007ffe0ff */
[----:B------:R-:W-:Y:S01]  /*0700*/  LEA R20, R16, R20, 0x4 ;  /* 0x0000001410147211 */ /* 0x000fe200078e20ff */
[----:B---3--:R-:W-:Y:S04]  /*0710*/  STS [R4], R25 ;  /* 0x0000001904007388 */ /* 0x008fe80000000800 */
[----:B----4-:R-:W-:Y:S01]  /*0720*/  STS [R5], R28 ;  /* 0x0000001c05007388 */ /* 0x010fe20000000800 */
[----:B------:R-:W-:Y:S06]  /*0730*/  BAR.SYNC.DEFER_BLOCKING 0x0 ;  /* 0x0000000000007b1d */ /* 0x000fec0000010000 */
[----:B------:R-:W-:Y:S04]  /*0740*/  LDS R14, [R2] ;  /* 0x00000000020e7984 */ /* 0x000fe80000000800 */
[----:B------:R-:W0:Y:S04]  /*0750*/  LDS.128 R8, [R6] ;  /* 0x0000000006087984 */ /* 0x000e280000000c00 */
[----:B------:R-:W1:Y:S04]  /*0760*/  LDS R15, [R2+0x10] ;  /* 0x00001000020f7984 */ /* 0x000e680000000800 */
[----:B------:R-:W2:Y:S04]  /*0770*/  LDS R12, [R2+0x20] ;  /* 0x00002000020c7984 */ /* 0x000ea80000000800 */
[----:B------:R-:W3:Y:S01]  /*0780*/  LDS R29, [R2+0x30] ;  /* 0x00003000021d7984 */ /* 0x000ee20000000800 */
[----:B0-----:R-:W-:-:S04]  /*0790*/  FFMA R8, R8, R14, R13 ;  /* 0x0000000e08087223 */ /* 0x001fc8000000000d */
[----:B-1----:R-:W-:-:S04]  /*07a0*/  FFMA R9, R15, R9, R8 ;  /* 0x000000090f097223 */ /* 0x002fc80000000008 */
[----:B--2---:R-:W-:-:S04]  /*07b0*/  FFMA R10, R12, R10, R9 ;  /* 0x0000000a0c0a7223 */ /* 0x004fc80000000009 */
[----:B---3--:R-:W-:Y:S01]  /*07c0*/  FFMA R24, R29, R11, R10 ;  /* 0x0000000b1d187223 */ /* 0x008fe2000000000a */
[----:B------:R-:W-:Y:S06]  /*07d0*/  BAR.SYNC.DEFER_BLOCKING 0x0 ;  /* 0x0000000000007b1d */ /* 0x000fec0000010000 */
[----:B------:R-:W-:Y:S05]  /*07e0*/  BRA.U UP0, `(.L_x_2) ;  /* 0xfffffff900c07547 */ /* 0x000fea000b83ffff */
[----:B------:R-:W-:-:S12]  /*07f0*/  UIADD3 UR4, UPT, UPT, UR7, -0x8, URZ ;  /* 0xfffffff807047890 */ /* 0x000fd8000fffe0ff */
.L_x_1:
[----:B------:R-:W-:-:S09]  /*0800*/  ULOP3.LUT UP0, UR8, UR8, 0x3, URZ, 0xc0, !UPT ;  /* 0x0000000308087892 */ /* 0x000fd2000f80c0ff */
[----:B------:R-:W-:Y:S05]  /*0810*/  BRA.U !UP0, `(.L_x_0) ;  /* 0x00000005081c7547 */ /* 0x000fea000b800000 */
[----:B------:R-:W-:Y:S02]  /*0820*/  UISETP.NE.AND UP1, UPT, UR8, 0x1, UPT ;  /* 0x000000010800788c */ /* 0x000fe4000bf25270 */
[----:B------:R-:W-:-:S07]  /*0830*/  ULOP3.LUT UP0, URZ, UR9, 0x4, URZ, 0xc0, !UPT ;  /* 0x0000000409ff7892 */ /* 0x000fce000f80c0ff */
[----:B------:R-:W-:Y:S05]  /*0840*/  BRA.U !UP1, `(.L_x_3) ;  /* 0x0000000109b07547 */ /* 0x000fea000b800000 */
[----:B------:R-:W0:Y:S01]  /*0850*/  LDC.64 R16, c[0x0][0x380] ;  /* 0x0000e000ff107b82 */ /* 0x000e220000000a00 */
[----:B------:R-:W1:Y:S01]  /*0860*/  LDCU UR7, c[0x0][0x39c] ;  /* 0x00007380ff0777ac */ /* 0x000e620008000800 */
[----:B------:R-:W-:Y:S02]  /*0870*/  IADD3 R12, PT, PT, R0, UR4, RZ ;  /* 0x00000004000c7c10 */ /* 0x000fe4000fffe0ff */
[----:B------:R-:W-:-:S04]  /*0880*/  IADD3 R13, PT, PT, R7, UR4, RZ ;  /* 0x00000004070d7c10 */ /* 0x000fc8000fffe0ff */
[----:B------:R-:W2:Y:S01]  /*0890*/  LDC.64 R18, c[0x0][0x388] ;  /* 0x0000e200ff127b82 */ /* 0x000ea20000000a00 */
[----:B-1----:R-:W-:Y:S02]  /*08a0*/  IMAD R9, R12, UR7, R3 ;  /* 0x000000070c097c24 */ /* 0x002fe4000f8e0203 */
[----:B0-----:R-:W-:-:S05]  /*08b0*/  IMAD.WIDE.U32 R10, R13, 0x4, R16 ;  /* 0x000000040d0a7825 */ /* 0x001fca00078e0010 */
[----:B------:R-:W3:Y:S01]  /*08c0*/  LDG.E R15, desc[UR10][R10.64] ;  /* 0x0000000a0a0f7981 */ /* 0x000ee2000c1e1900 */
[----:B--2---:R-:W-:-:S05]  /*08d0*/  IMAD.WIDE.U32 R8, R9, 0x4, R18 ;  /* 0x0000000409087825 */ /* 0x004fca00078e0012 */
[----:B------:R-:W2:Y:S01]  /*08e0*/  LDG.E R14, desc[UR10][R8.64] ;  /* 0x0000000a080e7981 */ /* 0x000ea2000c1e1900 */
[----:B------:R-:W-:-:S05]  /*08f0*/  IADD3 R12, PT, PT, R12, 0x4, RZ ;  /* 0x000000040c0c7810 */ /* 0x000fca0007ffe0ff */
[----:B------:R-:W-:-:S04]  /*0900*/  IMAD R21, R12, UR7, R3 ;  /* 0x000000070c157c24 */ /* 0x000fc8000f8e0203 */
[----:B------:R-:W-:Y:S01]  /*0910*/  IMAD.WIDE.U32 R18, R21, 0x4, R18 ;  /* 0x0000000415127825 */ /* 0x000fe200078e0012 */
[----:B------:R-:W-:-:S05]  /*0920*/  IADD3 R13, PT, PT, R13, 0x4, RZ ;  /* 0x000000040d0d7810 */ /* 0x000fca0007ffe0ff */
[----:B------:R-:W-:Y:S01]  /*0930*/  IMAD.WIDE.U32 R16, R13, 0x4, R16 ;  /* 0x000000040d107825 */ /* 0x000fe200078e0010 */
[----:B---3--:R-:W-:Y:S04]  /*0940*/  STS [R4], R15 ;  /* 0x0000000f04007388 */ /* 0x008fe80000000800 */
[----:B--2---:R-:W-:Y:S01]  /*0950*/  STS [R5], R14 ;  /* 0x0000000e05007388 */ /* 0x004fe20000000800 */
[----:B------:R-:W-:Y:S06]  /*0960*/  BAR.SYNC.DEFER_BLOCKING 0x0 ;  /* 0x0000000000007b1d */ /* 0x000fec0000010000 */
[----:B------:R-:W-:Y:S04]  /*0970*/  LDS R23, [R2] ;  /* 0x0000000002177984 */ /* 0x000fe80000000800 */
[----:B------:R-:W-:Y:S04]  /*0980*/  LDS R22, [R2+0x10] ;  /* 0x0000100002167984 */ /* 0x000fe80000000800 */
[----:B------:R-:W-:Y:S04]  /*0990*/  LDS R21, [R2+0x20] ;  /* 0x0000200002157984 */ /* 0x000fe80000000800 */
[----:B------:R-:W-:Y:S04]  /*09a0*/  LDS R20, [R2+0x30] ;  /* 0x0000300002147984 */ /* 0x000fe80000000800 */
[----:B------:R-:W0:Y:S01]  /*09b0*/  LDS.128 R8, [R6] ;  /* 0x0000000006087984 */ /* 0x000e220000000c00 */
[----:B------:R-:W-:Y:S06]  /*09c0*/  BAR.SYNC.DEFER_BLOCKING 0x0 ;  /* 0x0000000000007b1d */ /* 0x000fec0000010000 */
[----:B------:R-:W2:Y:S04]  /*09d0*/  LDG.E R17, desc[UR10][R16.64] ;  /* 0x0000000a10117981 */ /* 0x000ea8000c1e1900 */
[----:B------:R-:W3:Y:S01]  /*09e0*/  LDG.E R18, desc[UR10][R18.64] ;  /* 0x0000000a12127981 */ /* 0x000ee2000c1e1900 */
[----:B0-----:R-:W-:-:S04]  /*09f0*/  FFMA R23, R8, R23, R24 ;  /* 0x0000001708177223 */ /* 0x001fc80000000018 */
[----:B------:R-:W-:-:S04]  /*0a00*/  FFMA R22, R22, R9, R23 ;  /* 0x0000000916167223 */ /* 0x000fc80000000017 */
[----:B------:R-:W-:-:S04]  /*0a10*/  FFMA R21, R21, R10, R22 ;  /* 0x0000000a15157223 */ /* 0x000fc80000000016 */
[----:B------:R-:W-:Y:S01]  /*0a20*/  FFMA R11, R20, R11, R21 ;  /* 0x0000000b140b7223 */ /* 0x000fe20000000015 */
[----:B------:R-:W-:Y:S01]  /*0a30*/  UIADD3 UR4, UPT, UPT, UR4, 0x8, URZ ;  /* 0x0000000804047890 */ /* 0x000fe2000fffe0ff */
[----:B--2---:R-:W-:Y:S04]  /*0a40*/  STS [R4], R17 ;  /* 0x0000001104007388 */ /* 0x004fe80000000800 */
[----:B---3--:R-:W-:Y:S01]  /*0a50*/  STS [R5], R18 ;  /* 0x0000001205007388 */ /* 0x008fe20000000800 */
        /* <DEDUP_REMOVED lines=11> */
.L_x_3:
[----:B------:R-:W-:Y:S05]  /*0b10*/  BRA.U UP0, `(.L_x_0) ;  /* 0x00000001005c7547 */ /* 0x000fea000b800000 */
[----:B------:R-:W0:Y:S01]  /*0b20*/  LDC.64 R12, c[0x0][0x380] ;  /* 0x0000e000ff0c7b82 */ /* 0x000e220000000a00 */
[----:B------:R-:W1:Y:S01]  /*0b30*/  LDCU UR7, c[0x0][0x39c] ;  /* 0x00007380ff0777ac */ /* 0x000e620008000800 */
[----:B------:R-:W-:Y:S02]  /*0b40*/  IADD3 R0, PT, PT, R0, UR4, RZ ;  /* 0x0000000400007c10 */ /* 0x000fe4000fffe0ff */
[----:B------:R-:W-:-:S04]  /*0b50*/  IADD3 R7, PT, PT, R7, UR4, RZ ;  /* 0x0000000407077c10 */ /* 0x000fc8000fffe0ff */
[----:B------:R-:W2:Y:S01]  /*0b60*/  LDC.64 R14, c[0x0][0x388] ;  /* 0x0000e200ff0e7b82 */ /* 0x000ea20000000a00 */
[----:B-1----:R-:W-:Y:S02]  /*0b70*/  IMAD R3, R0, UR7, R3 ;  /* 0x0000000700037c24 */ /* 0x002fe4000f8e0203 */
[----:B0-----:R-:W-:-:S06]  /*0b80*/  IMAD.WIDE.U32 R12, R7, 0x4, R12 ;  /* 0x00000004070c7825 */ /* 0x001fcc00078e000c */
[----:B------:R-:W3:Y:S01]  /*0b90*/  LDG.E R13, desc[UR10][R12.64] ;  /* 0x0000000a0c0d7981 */ /* 0x000ee2000c1e1900 */
[----:B--2---:R-:W-:-:S06]  /*0ba0*/  IMAD.WIDE.U32 R14, R3, 0x4, R14 ;  /* 0x00000004030e7825 */ /* 0x004fcc00078e000e */
[----:B------:R-:W2:Y:S04]  /*0bb0*/  LDG.E R14, desc[UR10][R14.64] ;  /* 0x0000000a0e0e7981 */ /* 0x000ea8000c1e1900 */
[----:B---3--:R-:W-:Y:S04]  /*0bc0*/  STS [R4], R13 ;  /* 0x0000000d04007388 */ /* 0x008fe80000000800 */
[----:B--2---:R-:W-:Y:S01]  /*0bd0*/  STS [R5], R14 ;  /* 0x0000000e05007388 */ /* 0x004fe20000000800 */
        /* <DEDUP_REMOVED lines=11> */
.L_x_0:
[----:B------:R-:W0:Y:S01]  /*0c90*/  S2R R2, SR_TID.Y ;  /* 0x0000000000027919 */ /* 0x000e220000002200 */
[----:B------:R-:W1:Y:S01]  /*0ca0*/  LDCU.64 UR8, c[0x0][0x398] ;  /* 0x00007300ff0877ac */ /* 0x000e620008000a00 */
[----:B------:R-:W2:Y:S01]  /*0cb0*/  S2R R0, SR_TID.X ;  /* 0x0000000000007919 */ /* 0x000ea20000002100 */
[----:B0-----:R-:W-:Y:S02]  /*0cc0*/  IADD3 R5, PT, PT, R2, UR6, RZ ;  /* 0x0000000602057c10 */ /* 0x001fe4000fffe0ff */
[----:B--2---:R-:W-:Y:S02]  /*0cd0*/  IADD3 R0, PT, PT, R0, UR5, RZ ;  /* 0x0000000500007c10 */ /* 0x004fe4000fffe0ff */
[----:B-1----:R-:W-:-:S04]  /*0ce0*/  ISETP.GE.AND P0, PT, R5, UR9, PT ;  /* 0x0000000905007c0c */ /* 0x002fc8000bf06270 */
[----:B------:R-:W-:-:S13]  /*0cf0*/  ISETP.GE.OR P0, PT, R0, UR8, P0 ;  /* 0x0000000800007c0c */ /* 0x000fda0008706670 */
[----:B------:R-:W-:Y:S05]  /*0d00*/  @P0 EXIT ;  /* 0x000000000000094d */ /* 0x000fea0003800000 */
[----:B------:R-:W0:Y:S01]  /*0d10*/  LDC.64 R2, c[0x0][0x390] ;  /* 0x0000e400ff027b82 */ /* 0x000e220000000a00 */
[----:B------:R-:W-:-:S04]  /*0d20*/  IMAD R5, R0, UR9, R5 ;  /* 0x0000000900057c24 */ /* 0x000fc8000f8e0205 */
[----:B0-----:R-:W-:-:S05]  /*0d30*/  IMAD.WIDE R2, R5, 0x4, R2 ;  /* 0x0000000405027825 */ /* 0x001fca00078e0202 */
[----:B------:R-:W-:Y:S01]  /*0d40*/  STG.E desc[UR10][R2.64], R24 ;  /* 0x0000001802007986 */ /* 0x000fe2000c10190a */
[----:B------:R-:W-:Y:S05]  /*0d50*/  EXIT ;  /* 0x000000000000794d */ /* 0x000fea0003800000 */
.L_x_4:
[----:B------:R-:W-:-:S00]  /*0d60*/  BRA `(.L_x_4) ;  /* 0xfffffffc00fc7947 */ /* 0x000fc0000383ffff */
[----:B------:R-:W-:-:S00]  /*0d70*/  NOP ;  /* 0x0000000000007918 */ /* 0x000fc00000000000 */
        /* <DEDUP_REMOVED lines=8> */
.L_x_5:


//--------------------- .nv.shared._Z7tile_mmPfS_S_iii --------------------------
	.section	.nv.shared._Z7tile_mmPfS_S_iii,"aw",@nobits
	.sectionflags	@""
	.align	4
.nv.shared._Z7tile_mmPfS_S_iii:
	.zero		1152


//--------------------- .nv.shared.reserved.0     --------------------------
	.section	.nv.shared.reserved.0,"aw",@nobits
	.weak		__nv_reservedSMEM_offset_0_alias
	.size		__nv_reservedSMEM_offset_0_alias, 0, 64
	.other		__nv_reservedSMEM_offset_0_alias,@"STO_CUDA_RESERVED_SHARED STV_DEFAULT"
__nv_reservedSMEM_offset_0_alias:
	.zero		0
	.zero		64


//--------------------- .nv.constant0._Z7tile_mmPfS_S_iii --------------------------
	.section	.nv.constant0._Z7tile_mmPfS_S_iii,"a",@progbits
	.sectionflags	@""
	.align	4
.nv.constant0._Z7tile_mmPfS_S_iii:
	.zero		932


//--------------------- SYMBOLS --------------------------

	.type		.nv.reservedSmem.offset0,@object
	.size		.nv.reservedSmem.offset0,0x4
	.type		.nv.reservedSmem.cap,@object
	.size		.nv.reservedSmem.cap,0x4
